	.headerflags	@"EF_CUDA_TEXMODE_UNIFIED EF_CUDA_64BIT_ADDRESS EF_CUDA_SM86 EF_CUDA_VIRTUAL_SM(EF_CUDA_SM86)"
	.elftype	@"ET_EXEC"


//--------------------- .nv.info                  --------------------------
	.section	.nv.info,"",@"SHT_CUDA_INFO"
	.align	4


	//----- nvinfo : EIATTR_REGCOUNT
	.align		4
        /*0000*/ 	.byte	0x04, 0x2f
        /*0002*/ 	.short	(.L_1 - .L_0)
	.align		4
.L_0:
        /*0004*/ 	.word	index@(triton_mm)
        /*0008*/ 	.word	0x00000050


	//----- nvinfo : EIATTR_MIN_STACK_SIZE
	.align		4
.L_1:
        /*000c*/ 	.byte	0x04, 0x12
        /*000e*/ 	.short	(.L_3 - .L_2)
	.align		4
.L_2:
        /*0010*/ 	.word	index@(triton_mm)
        /*0014*/ 	.word	0x00000000


	//----- nvinfo : EIATTR_FRAME_SIZE
	.align		4
.L_3:
        /*0018*/ 	.byte	0x04, 0x11
        /*001a*/ 	.short	(.L_5 - .L_4)
	.align		4
.L_4:
        /*001c*/ 	.word	index@(triton_mm)
        /*0020*/ 	.word	0x00000000


	//----- nvinfo : EIATTR_MIN_STACK_SIZE
	.align		4
.L_5:
        /*0024*/ 	.byte	0x04, 0x12
        /*0026*/ 	.short	(.L_7 - .L_6)
	.align		4
.L_6:
        /*0028*/ 	.word	index@(triton_mm)
        /*002c*/ 	.word	0x00000000
.L_7:


//--------------------- .nv.info.triton_mm        --------------------------
	.section	.nv.info.triton_mm,"",@"SHT_CUDA_INFO"
	.sectionflags	@""
	.align	4


	//----- nvinfo : EIATTR_CUDA_API_VERSION
	.align		4
        /*0000*/ 	.byte	0x04, 0x37
        /*0002*/ 	.short	(.L_9 - .L_8)
.L_8:
        /*0004*/ 	.word	0x0000007c


	//----- nvinfo : EIATTR_SW2861232_WAR
	.align		4
.L_9:
        /*0008*/ 	.byte	0x01, 0x35
	.zero		2


	//----- nvinfo : EIATTR_PARAM_CBANK
	.align		4
        /*000c*/ 	.byte	0x04, 0x0a
        /*000e*/ 	.short	(.L_11 - .L_10)
	.align		4
.L_10:
        /*0010*/ 	.word	index@(.nv.constant0.triton_mm)
        /*0014*/ 	.short	0x0160
        /*0016*/ 	.short	0x0020


	//----- nvinfo : EIATTR_CBANK_PARAM_SIZE
	.align		4
.L_11:
        /*0018*/ 	.byte	0x03, 0x19
        /*001a*/ 	.short	0x0020


	//----- nvinfo : EIATTR_KPARAM_INFO
	.align		4
        /*001c*/ 	.byte	0x04, 0x17
        /*001e*/ 	.short	(.L_13 - .L_12)
.L_12:
        /*0020*/ 	.word	0x00000000
        /*0024*/ 	.short	0x0003
        /*0026*/ 	.short	0x0018
        /*0028*/ 	.byte	0x00, 0xf4, 0x21, 0x00


	//----- nvinfo : EIATTR_KPARAM_INFO
	.align		4
.L_13:
        /*002c*/ 	.byte	0x04, 0x17
        /*002e*/ 	.short	(.L_15 - .L_14)
.L_14:
        /*0030*/ 	.word	0x00000000
        /*0034*/ 	.short	0x0002
        /*0036*/ 	.short	0x0010
        /*0038*/ 	.byte	0x00, 0xf4, 0x21, 0x00


	//----- nvinfo : EIATTR_KPARAM_INFO
	.align		4
.L_15:
        /*003c*/ 	.byte	0x04, 0x17
        /*003e*/ 	.short	(.L_17 - .L_16)
.L_16:
        /*0040*/ 	.word	0x00000000
        /*0044*/ 	.short	0x0001
        /*0046*/ 	.short	0x0008
        /*0048*/ 	.byte	0x00, 0xf4, 0x21, 0x00


	//----- nvinfo : EIATTR_KPARAM_INFO
	.align		4
.L_17:
        /*004c*/ 	.byte	0x04, 0x17
        /*004e*/ 	.short	(.L_19 - .L_18)
.L_18:
        /*0050*/ 	.word	0x00000000
        /*0054*/ 	.short	0x0000
        /*0056*/ 	.short	0x0000
        /*0058*/ 	.byte	0x00, 0xf4, 0x21, 0x00


	//----- nvinfo : EIATTR_MAXREG_COUNT
	.align		4
.L_19:
        /*005c*/ 	.byte	0x03, 0x1b
        /*005e*/ 	.short	0x00ff


	//----- nvinfo : EIATTR_EXIT_INSTR_OFFSETS
	.align		4
        /*0060*/ 	.byte	0x04, 0x1c
        /*0062*/ 	.short	(.L_21 - .L_20)


	//   ....[0]....
.L_20:
        /*0064*/ 	.word	0x000015c0


	//   ....[1]....
        /*0068*/ 	.word	0x00001610


	//----- nvinfo : EIATTR_REQNTID
	.align		4
.L_21:
        /*006c*/ 	.byte	0x04, 0x10
        /*006e*/ 	.short	(.L_23 - .L_22)
.L_22:
        /*0070*/ 	.word	0x00000100
        /*0074*/ 	.word	0x00000001
        /*0078*/ 	.word	0x00000001
.L_23:


//--------------------- .nv.callgraph             --------------------------
	.section	.nv.callgraph,"",@"SHT_CUDA_CALLGRAPH"
	.align	4
	.sectionentsize	8
	.align		4
        /*0000*/ 	.word	0x00000000
	.align		4
        /*0004*/ 	.word	0xffffffff
	.align		4
        /*0008*/ 	.word	0x00000000
	.align		4
        /*000c*/ 	.word	0xfffffffe
	.align		4
        /*0010*/ 	.word	0x00000000
	.align		4
        /*0014*/ 	.word	0xfffffffd
	.align		4
        /*0018*/ 	.word	0x00000000
	.align		4
        /*001c*/ 	.word	0xfffffffc


//--------------------- .nv.rel.action            --------------------------
	.section	.nv.rel.action,"",@"SHT_CUDA_RELOCINFO"
	.align	8
	.sectionentsize	8
        /*0000*/ 	.byte	0x73, 0x00, 0x00, 0x00, 0x00, 0x00, 0x00, 0x00, 0x00, 0x00, 0x00, 0x11, 0x25, 0x00, 0x05, 0x36


//--------------------- .nv.constant0.triton_mm   --------------------------
	.section	.nv.constant0.triton_mm,"a",@progbits
	.sectionflags	@""
	.align	4
.nv.constant0.triton_mm:
	.zero		384


//--------------------- .text.triton_mm           --------------------------
	.section	.text.triton_mm,"ax",@progbits
	.sectionflags	@"SHF_BARRIERS=1"
	.sectioninfo	@"SHI_REGISTERS=80"
	.align	128
        .global         triton_mm
        .type           triton_mm,@function
        .size           triton_mm,(.L_x_2 - triton_mm)
        .other          triton_mm,@"STO_CUDA_ENTRY STV_DEFAULT"
triton_mm:
.text.triton_mm:
[----:B------:R-:W-:Y:S02]  /*0000*/  IMAD.MOV.U32 R1, RZ, RZ, c[0x0][0x28] ;  /* 0x00000a00ff017624 */ /* 0x000fe400078e00ff */
[----:B------:R-:W1:Y:S01]  /*0010*/  S2R R9, SR_CTAID.X ;  /* 0x0000000000097919 */ /* 0x000e620000002500 */
[----:B------:R-:W-:Y:S01]  /*0020*/  IMAD.MOV.U32 R5, RZ, RZ, -0x8 ;  /* 0xfffffff8ff057424 */ /* 0x000fe200078e00ff */
[----:B------:R-:W-:Y:S01]  /*0030*/  ULDC.64 UR4, c[0x0][0x118] ;  /* 0x0000460000047ab9 */ /* 0x000fe20000000a00 */
[----:B------:R-:W-:Y:S01]  /*0040*/  IMAD.MOV.U32 R14, RZ, RZ, 0x2 ;  /* 0x00000002ff0e7424 */ /* 0x000fe200078e00ff */
[----:B------:R-:W2:Y:S01]  /*0050*/  S2R R76, SR_TID.X ;  /* 0x00000000004c7919 */ /* 0x000ea20000002100 */
[----:B------:R-:W-:Y:S01]  /*0060*/  IMAD.MOV.U32 R60, RZ, RZ, RZ ;  /* 0x000000ffff3c7224 */ /* 0x000fe200078e00ff */
[----:B------:R-:W-:Y:S01]  /*0070*/  CS2R R48, SRZ ;  /* 0x0000000000307805 */ /* 0x000fe2000001ff00 */
        /* <DEDUP_REMOVED lines=11> */
[----:B-1----:R-:W-:Y:S01]  /*0130*/  IMAD.HI R0, R9, 0x2aaaaaab, RZ ;  /* 0x2aaaaaab09007827 */ /* 0x002fe200078e02ff */
[----:B--2---:R-:W-:-:S03]  /*0140*/  LOP3.LUT R13, R76, 0x80, RZ, 0xc0, !PT ;  /* 0x000000804c0d7812 */ /* 0x004fc600078ec0ff */
[C---:B------:R-:W-:Y:S01]  /*0150*/  IMAD.SHL.U32 R77, R76.reuse, 0x8, RZ ;  /* 0x000000084c4d7824 */ /* 0x040fe200078e00ff */
[----:B------:R-:W-:Y:S02]  /*0160*/  SHF.R.U32.HI R3, RZ, 0x1f, R0 ;  /* 0x0000001fff037819 */ /* 0x000fe40000011600 */
[----:B------:R-:W-:Y:S02]  /*0170*/  LOP3.LUT R12, R76, 0x10, RZ, 0xc0, !PT ;  /* 0x000000104c0c7812 */ /* 0x000fe400078ec0ff */
[----:B------:R-:W-:-:S05]  /*0180*/  LEA.HI.SX32 R0, R0, R3, 0x1d ;  /* 0x0000000300007211 */ /* 0x000fca00078feaff */
[C---:B------:R-:W-:Y:S02]  /*0190*/  IMAD R2, R0.reuse, R5, 0x2 ;  /* 0x0000000200027424 */ /* 0x040fe400078e0205 */
[----:B------:R-:W-:-:S03]  /*01a0*/  IMAD R7, R0, -0x30, R9 ;  /* 0xffffffd000077824 */ /* 0x000fc600078e0209 */
[----:B------:R-:W-:Y:S02]  /*01b0*/  IMNMX R4, R2, 0x8, PT ;  /* 0x0000000802047817 */ /* 0x000fe40003800200 */
[----:B------:R-:W-:Y:S02]  /*01c0*/  IABS R6, R7 ;  /* 0x0000000700067213 */ /* 0x000fe40000000000 */
[-C--:B------:R-:W-:Y:S02]  /*01d0*/  IABS R10, R4.reuse ;  /* 0x00000004000a7213 */ /* 0x080fe40000000000 */
[-C--:B------:R-:W-:Y:S02]  /*01e0*/  IABS R8, R4.reuse ;  /* 0x0000000400087213 */ /* 0x080fe40000000000 */
[----:B------:R-:W1:Y:S01]  /*01f0*/  I2F.RP R5, R10 ;  /* 0x0000000a00057306 */ /* 0x000e620000209400 */
[----:B------:R-:W-:-:S04]  /*0200*/  LOP3.LUT R7, R7, R4, RZ, 0x3c, !PT ;  /* 0x0000000407077212 */ /* 0x000fc800078e3cff */
[----:B------:R-:W-:-:S03]  /*0210*/  ISETP.GE.AND P2, PT, R7, RZ, PT ;  /* 0x000000ff0700720c */ /* 0x000fc60003f46270 */
[----:B-1----:R-:W1:Y:S02]  /*0220*/  MUFU.RCP R5, R5 ;  /* 0x0000000500057308 */ /* 0x002e640000001000 */
[----:B-1----:R-:W-:-:S06]  /*0230*/  IADD3 R2, R5, 0xffffffe, RZ ;  /* 0x0ffffffe05027810 */ /* 0x002fcc0007ffe0ff */
[----:B------:R1:W2:Y:S02]  /*0240*/  F2I.FTZ.U32.TRUNC.NTZ R3, R2 ;  /* 0x0000000200037305 */ /* 0x0002a4000021f000 */
[----:B-1----:R-:W-:Y:S02]  /*0250*/  IMAD.MOV.U32 R2, RZ, RZ, RZ ;  /* 0x000000ffff027224 */ /* 0x002fe400078e00ff */
[----:B--2---:R-:W-:-:S04]  /*0260*/  IMAD.MOV R11, RZ, RZ, -R3 ;  /* 0x000000ffff0b7224 */ /* 0x004fc800078e0a03 */
[----:B------:R-:W-:-:S04]  /*0270*/  IMAD R11, R11, R10, RZ ;  /* 0x0000000a0b0b7224 */ /* 0x000fc800078e02ff */
[----:B------:R-:W-:-:S04]  /*0280*/  IMAD.HI.U32 R3, R3, R11, R2 ;  /* 0x0000000b03037227 */ /* 0x000fc800078e0002 */
[----:B------:R-:W-:Y:S02]  /*0290*/  IMAD.MOV R11, RZ, RZ, -R8 ;  /* 0x000000ffff0b7224 */ /* 0x000fe400078e0a08 */
[----:B------:R-:W-:-:S04]  /*02a0*/  IMAD.HI.U32 R2, R3, R6, RZ ;  /* 0x0000000603027227 */ /* 0x000fc800078e00ff */
[----:B------:R-:W-:Y:S01]  /*02b0*/  IMAD R5, R2, R11, R6 ;  /* 0x0000000b02057224 */ /* 0x000fe200078e0206 */
[----:B------:R-:W-:-:S04]  /*02c0*/  IABS R6, R9 ;  /* 0x0000000900067213 */ /* 0x000fc80000000000 */
[----:B------:R-:W-:Y:S01]  /*02d0*/  ISETP.GT.U32.AND P1, PT, R10, R5, PT ;  /* 0x000000050a00720c */ /* 0x000fe20003f24070 */
[----:B------:R-:W-:-:S04]  /*02e0*/  IMAD.HI.U32 R3, R3, R6, RZ ;  /* 0x0000000603037227 */ /* 0x000fc800078e00ff */
[----:B------:R-:W-:Y:S01]  /*02f0*/  IMAD R3, R3, R11, R6 ;  /* 0x0000000b03037224 */ /* 0x000fe200078e0206 */
[----:B------:R-:W-:-:S04]  /*0300*/  SHF.R.U32.HI R6, RZ, 0x2, R76 ;  /* 0x00000002ff067819 */ /* 0x000fc8000001164c */
[----:B------:R-:W-:-:S03]  /*0310*/  SGXT.U32 R6, R6, 0x5 ;  /* 0x000000050606781a */ /* 0x000fc60000000000 */
[----:B------:R-:W-:Y:S01]  /*0320*/  @!P1 IMAD.IADD R5, R5, 0x1, -R10 ;  /* 0x0000000105059824 */ /* 0x000fe200078e0a0a */
[----:B------:R-:W-:Y:S02]  /*0330*/  @!P1 IADD3 R2, R2, 0x1, RZ ;  /* 0x0000000102029810 */ /* 0x000fe40007ffe0ff */
[----:B------:R-:W-:Y:S02]  /*0340*/  ISETP.GT.U32.AND P1, PT, R10, R3, PT ;  /* 0x000000030a00720c */ /* 0x000fe40003f24070 */
[----:B------:R-:W-:Y:S02]  /*0350*/  ISETP.GE.U32.AND P0, PT, R5, R10, PT ;  /* 0x0000000a0500720c */ /* 0x000fe40003f06070 */
[----:B------:R-:W-:-:S04]  /*0360*/  SHF.R.U32.HI R5, RZ, 0x2, R13 ;  /* 0x00000002ff057819 */ /* 0x000fc8000001160d */
[----:B------:R-:W-:-:S05]  /*0370*/  LOP3.LUT R5, R6, R5, RZ, 0xfc, !PT ;  /* 0x0000000506057212 */ /* 0x000fca00078efcff */
[----:B------:R-:W-:Y:S02]  /*0380*/  @!P1 IMAD.IADD R3, R3, 0x1, -R10 ;  /* 0x0000000103039824 */ /* 0x000fe400078e0a0a */
[----:B------:R-:W-:Y:S02]  /*0390*/  @P0 IADD3 R2, R2, 0x1, RZ ;  /* 0x0000000102020810 */ /* 0x000fe40007ffe0ff */
[----:B------:R-:W-:Y:S02]  /*03a0*/  ISETP.NE.AND P0, PT, R4, RZ, PT ;  /* 0x000000ff0400720c */ /* 0x000fe40003f05270 */
[----:B------:R-:W-:Y:S01]  /*03b0*/  LOP3.LUT R4, RZ, R4, RZ, 0x33, !PT ;  /* 0x00000004ff047212 */ /* 0x000fe200078e33ff */
[----:B------:R-:W-:Y:S01]  /*03c0*/  @!P2 IMAD.MOV R2, RZ, RZ, -R2 ;  /* 0x000000ffff02a224 */ /* 0x000fe200078e0a02 */
[----:B------:R-:W-:Y:S02]  /*03d0*/  ISETP.GT.U32.AND P1, PT, R10, R3, PT ;  /* 0x000000030a00720c */ /* 0x000fe40003f24070 */
[----:B------:R-:W-:-:S02]  /*03e0*/  ISETP.GE.AND P2, PT, R9, RZ, PT ;  /* 0x000000ff0900720c */ /* 0x000fc40003f46270 */
[----:B------:R-:W-:-:S05]  /*03f0*/  SEL R74, R4, R2, !P0 ;  /* 0x00000002044a7207 */ /* 0x000fca0004000000 */
[----:B------:R-:W-:-:S04]  /*0400*/  IMAD.SHL.U32 R74, R74, 0x80, RZ ;  /* 0x000000804a4a7824 */ /* 0x000fc800078e00ff */
[----:B------:R-:W-:Y:S01]  /*0410*/  @!P1 IMAD.IADD R3, R3, 0x1, -R10 ;  /* 0x0000000103039824 */ /* 0x000fe200078e0a0a */
[C---:B------:R-:W-:Y:S02]  /*0420*/  LOP3.LUT R7, R74.reuse, 0x40, R5, 0xfe, !PT ;  /* 0x000000404a077812 */ /* 0x040fe400078efe05 */
[----:B------:R-:W-:Y:S01]  /*0430*/  LOP3.LUT R6, R74, R5, RZ, 0xfc, !PT ;  /* 0x000000054a067212 */ /* 0x000fe200078efcff */
[----:B------:R-:W-:Y:S01]  /*0440*/  @!P2 IMAD.MOV R3, RZ, RZ, -R3 ;  /* 0x000000ffff03a224 */ /* 0x000fe200078e0a03 */
[----:B------:R-:W-:Y:S02]  /*0450*/  PRMT R8, R7, 0x9910, RZ ;  /* 0x0000991007087816 */ /* 0x000fe400000000ff */
[----:B------:R-:W-:Y:S02]  /*0460*/  PRMT R2, R6, 0x9910, RZ ;  /* 0x0000991006027816 */ /* 0x000fe400000000ff */
[----:B------:R-:W-:Y:S01]  /*0470*/  SEL R3, R4, R3, !P0 ;  /* 0x0000000304037207 */ /* 0x000fe20004000000 */
[----:B------:R-:W-:Y:S01]  /*0480*/  IMAD R8, R8, 0x2aab, RZ ;  /* 0x00002aab08087824 */ /* 0x000fe200078e02ff */
[----:B------:R-:W-:Y:S01]  /*0490*/  SHF.R.U32.HI R10, RZ, 0x1, R12 ;  /* 0x00000001ff0a7819 */ /* 0x000fe2000001160c */
[----:B------:R-:W-:-:S02]  /*04a0*/  IMAD R2, R2, 0x2aab, RZ ;  /* 0x00002aab02027824 */ /* 0x000fc400078e02ff */
[----:B------:R-:W-:Y:S01]  /*04b0*/  IMAD R75, R0, 0x8, R3 ;  /* 0x00000008004b7824 */ /* 0x000fe200078e0203 */
[----:B------:R-:W-:Y:S01]  /*04c0*/  SHF.R.S32.HI R8, RZ, 0x10, R8 ;  /* 0x00000010ff087819 */ /* 0x000fe20000011408 */
[----:B------:R-:W-:Y:S01]  /*04d0*/  IMAD.SHL.U32 R3, R76, 0x4, RZ ;  /* 0x000000044c037824 */ /* 0x000fe200078e00ff */
[----:B------:R-:W-:Y:S01]  /*04e0*/  SHF.R.S32.HI R2, RZ, 0x10, R2 ;  /* 0x00000010ff027819 */ /* 0x000fe20000011402 */
[----:B------:R-:W-:Y:S01]  /*04f0*/  IMAD.SHL.U32 R75, R75, 0x40, RZ ;  /* 0x000000404b4b7824 */ /* 0x000fe200078e00ff */
[----:B------:R-:W-:Y:S02]  /*0500*/  LOP3.LUT R11, R8, 0xffff, RZ, 0xc0, !PT ;  /* 0x0000ffff080b7812 */ /* 0x000fe400078ec0ff */
[----:B------:R-:W-:Y:S02]  /*0510*/  LOP3.LUT R9, R2, 0xffff, RZ, 0xc0, !PT ;  /* 0x0000ffff02097812 */ /* 0x000fe400078ec0ff */
[----:B------:R-:W-:Y:S02]  /*0520*/  SHF.R.U32.HI R4, RZ, 0xf, R11 ;  /* 0x0000000fff047819 */ /* 0x000fe4000001160b */
[----:B------:R-:W-:-:S02]  /*0530*/  SHF.R.U32.HI R2, RZ, 0xf, R9 ;  /* 0x0000000fff027819 */ /* 0x000fc40000011609 */
[----:B------:R-:W-:Y:S02]  /*0540*/  LEA.HI R4, R11, R4, RZ, 0x19 ;  /* 0x000000040b047211 */ /* 0x000fe400078fc8ff */
[----:B------:R-:W-:Y:S02]  /*0550*/  LOP3.LUT R8, R77, 0x18, R76, 0x48, !PT ;  /* 0x000000184d087812 */ /* 0x000fe400078e484c */
[----:B------:R-:W-:Y:S02]  /*0560*/  LEA.HI R2, R9, R2, RZ, 0x19 ;  /* 0x0000000209027211 */ /* 0x000fe400078fc8ff */
[----:B------:R-:W-:Y:S01]  /*0570*/  LOP3.LUT R71, R10, 0x18, R3, 0x78, !PT ;  /* 0x000000180a477812 */ /* 0x000fe200078e7803 */
[----:B------:R-:W-:Y:S01]  /*0580*/  IMAD R8, R5, 0x20, R8 ;  /* 0x0000002005087824 */ /* 0x000fe200078e0208 */
[----:B------:R-:W-:Y:S02]  /*0590*/  SHF.R.U32.HI R0, RZ, 0x2, R76 ;  /* 0x00000002ff007819 */ /* 0x000fe4000001164c */
[----:B------:R-:W-:Y:S01]  /*05a0*/  PRMT R4, R4, 0x9910, RZ ;  /* 0x0000991004047816 */ /* 0x000fe200000000ff */
[----:B------:R-:W-:Y:S01]  /*05b0*/  IMAD.SHL.U32 R61, R8, 0x2, RZ ;  /* 0x00000002083d7824 */ /* 0x000fe200078e00ff */
[----:B------:R-:W-:-:S02]  /*05c0*/  LOP3.LUT R9, R3, 0x8, RZ, 0xc0, !PT ;  /* 0x0000000803097812 */ /* 0x000fc400078ec0ff */
[----:B------:R-:W-:Y:S01]  /*05d0*/  LOP3.LUT R10, R10, 0x10, R3, 0xf8, !PT ;  /* 0x000000100a0a7812 */ /* 0x000fe200078ef803 */
[----:B------:R-:W-:Y:S01]  /*05e0*/  IMAD R4, R4, 0x300, RZ ;  /* 0x0000030004047824 */ /* 0x000fe200078e02ff */
[----:B------:R-:W-:Y:S02]  /*05f0*/  LOP3.LUT R5, R75, R5, RZ, 0xfc, !PT ;  /* 0x000000054b057212 */ /* 0x000fe400078efcff */
[----:B------:R-:W-:Y:S02]  /*0600*/  LOP3.LUT R11, R0, 0x18, RZ, 0xc0, !PT ;  /* 0x00000018000b7812 */ /* 0x000fe400078ec0ff */
[----:B------:R-:W-:Y:S01]  /*0610*/  LOP3.LUT R9, R10, 0x10, R9, 0x1e, !PT ;  /* 0x000000100a097812 */ /* 0x000fe200078e1e09 */
[----:B------:R-:W-:Y:S01]  /*0620*/  IMAD.HI R0, R5, 0x3531dec1, RZ ;  /* 0x3531dec105007827 */ /* 0x000fe200078e02ff */
[----:B------:R-:W-:Y:S02]  /*0630*/  PRMT R10, R2, 0x9910, RZ ;  /* 0x00009910020a7816 */ /* 0x000fe400000000ff */
[----:B------:R-:W-:Y:S01]  /*0640*/  LOP3.LUT R12, R11, 0x7, R76, 0xf8, !PT ;  /* 0x000000070b0c7812 */ /* 0x000fe200078ef84c */
[----:B------:R-:W-:Y:S01]  /*0650*/  IMAD.MOV R11, RZ, RZ, -R4 ;  /* 0x000000ffff0b7224 */ /* 0x000fe200078e0a04 */
[----:B------:R-:W-:Y:S01]  /*0660*/  LOP3.LUT R69, R3, 0x18, R76, 0x48, !PT ;  /* 0x0000001803457812 */ /* 0x000fe200078e484c */
[----:B------:R-:W-:Y:S01]  /*0670*/  IMAD.MOV.U32 R4, RZ, RZ, R10 ;  /* 0x000000ffff047224 */ /* 0x000fe200078e000a */
[----:B------:R-:W-:-:S02]  /*0680*/  SHF.R.U32.HI R3, RZ, 0x1f, R0 ;  /* 0x0000001fff037819 */ /* 0x000fc40000011600 */
[----:B------:R-:W-:Y:S01]  /*0690*/  LOP3.LUT R2, R76, 0xf, RZ, 0xc0, !PT ;  /* 0x0000000f4c027812 */ /* 0x000fe200078ec0ff */
[----:B------:R-:W-:Y:S01]  /*06a0*/  IMAD R4, R4, 0x300, RZ ;  /* 0x0000030004047824 */ /* 0x000fe200078e02ff */
[----:B------:R-:W-:Y:S01]  /*06b0*/  LEA.HI R0, R0, R3, RZ, 0x1c ;  /* 0x0000000300007211 */ /* 0x000fe200078fe0ff */
[----:B------:R-:W-:Y:S01]  /*06c0*/  IMAD R69, R12, 0x20, R69 ;  /* 0x000000200c457824 */ /* 0x000fe200078e0245 */
[----:B------:R-:W-:Y:S01]  /*06d0*/  LEA.HI R2, R13, R2, RZ, 0x1d ;  /* 0x000000020d027211 */ /* 0x000fe200078fe8ff */
[----:B------:R-:W-:Y:S01]  /*06e0*/  IMAD.MOV R4, RZ, RZ, -R4 ;  /* 0x000000ffff047224 */ /* 0x000fe200078e0a04 */
[----:B------:R-:W-:Y:S01]  /*06f0*/  PRMT R10, R11, 0x7710, RZ ;  /* 0x000077100b0a7816 */ /* 0x000fe200000000ff */
[----:B------:R-:W-:Y:S01]  /*0700*/  IMAD R0, R0, -0x4d, R5 ;  /* 0xffffffb300007824 */ /* 0x000fe200078e0205 */
[----:B------:R-:W-:Y:S01]  /*0710*/  LOP3.LUT R3, R76, 0x3, RZ, 0xc0, !PT ;  /* 0x000000034c037812 */ /* 0x000fe200078ec0ff */
[----:B------:R-:W-:Y:S01]  /*0720*/  IMAD.SHL.U32 R72, R2, 0x20, RZ ;  /* 0x0000002002487824 */ /* 0x000fe200078e00ff */
[----:B------:R-:W-:Y:S01]  /*0730*/  PRMT R5, R4, 0x7710, RZ ;  /* 0x0000771004057816 */ /* 0x000fe200000000ff */
[----:B------:R-:W-:-:S02]  /*0740*/  IMAD.IADD R7, R7, 0x1, R10 ;  /* 0x0000000107077824 */ /* 0x000fc400078e020a */
[----:B------:R-:W-:Y:S01]  /*0750*/  IMAD R0, R0, 0xc00, RZ ;  /* 0x00000c0000007824 */ /* 0x000fe200078e02ff */
[----:B------:R-:W-:Y:S01]  /*0760*/  IADD3 R70, R72, 0x400, RZ ;  /* 0x0000040048467810 */ /* 0x000fe20007ffe0ff */
[----:B------:R-:W-:Y:S01]  /*0770*/  IMAD.IADD R6, R6, 0x1, R5 ;  /* 0x0000000106067824 */ /* 0x000fe200078e0205 */
[-C--:B------:R-:W-:Y:S01]  /*0780*/  LOP3.LUT R73, R71, R72.reuse, RZ, 0xfc, !PT ;  /* 0x0000004847497212 */ /* 0x080fe200078efcff */
[----:B------:R-:W-:Y:S01]  /*0790*/  IMAD.WIDE R66, R0, 0x2, RZ ;  /* 0x0000000200427825 */ /* 0x000fe200078e02ff */
[----:B------:R-:W-:Y:S02]  /*07a0*/  LOP3.LUT R71, R70, R71, RZ, 0xfc, !PT ;  /* 0x0000004746477212 */ /* 0x000fe400078efcff */
[----:B------:R-:W-:Y:S01]  /*07b0*/  LOP3.LUT R72, R9, R72, RZ, 0xfc, !PT ;  /* 0x0000004809487212 */ /* 0x000fe200078efcff */
[----:B------:R-:W-:Y:S01]  /*07c0*/  IMAD.WIDE.U32 R2, R3, 0x10, RZ ;  /* 0x0000001003027825 */ /* 0x000fe200078e00ff */
[----:B------:R-:W-:Y:S02]  /*07d0*/  LOP3.LUT R70, R9, R70, RZ, 0xfc, !PT ;  /* 0x0000004609467212 */ /* 0x000fe400078efcff */
[----:B------:R-:W-:-:S02]  /*07e0*/  PRMT R10, R7, 0x9910, RZ ;  /* 0x00009910070a7816 */ /* 0x000fc400000000ff */
[----:B------:R-:W-:Y:S02]  /*07f0*/  PRMT R9, R6, 0x9910, RZ ;  /* 0x0000991006097816 */ /* 0x000fe400000000ff */
[--C-:B------:R-:W-:Y:S01]  /*0800*/  LOP3.LUT R5, R0, 0x18, R77.reuse, 0xf8, !PT ;  /* 0x0000001800057812 */ /* 0x100fe200078ef84d */
[----:B------:R-:W-:Y:S01]  /*0810*/  IMAD R10, R10, 0xc00, RZ ;  /* 0x00000c000a0a7824 */ /* 0x000fe200078e02ff */
[----:B------:R-:W-:Y:S01]  /*0820*/  SHF.R.S32.HI R12, RZ, 0x1f, R0 ;  /* 0x0000001fff0c7819 */ /* 0x000fe20000011400 */
[----:B------:R-:W-:Y:S01]  /*0830*/  IMAD R0, R9, 0xc00, RZ ;  /* 0x00000c0009007824 */ /* 0x000fe200078e02ff */
[C---:B------:R-:W-:Y:S01]  /*0840*/  LEA R8, P0, R5.reuse, c[0x0][0x160], 0x1 ;  /* 0x0000580005087a11 */ /* 0x040fe200078008ff */
[----:B------:R-:W-:Y:S01]  /*0850*/  IMAD.WIDE R62, R10, 0x2, RZ ;  /* 0x000000020a3e7825 */ /* 0x000fe200078e02ff */
[----:B------:R-:W-:Y:S02]  /*0860*/  LOP3.LUT R4, R2, R66, RZ, 0xfc, !PT ;  /* 0x0000004202047212 */ /* 0x000fe400078efcff */
[----:B------:R-:W-:Y:S01]  /*0870*/  LEA.HI.X R9, R5, c[0x0][0x164], R12, 0x1, P0 ;  /* 0x0000590005097a11 */ /* 0x000fe200000f0c0c */
[----:B------:R-:W-:Y:S01]  /*0880*/  IMAD.WIDE R64, R0, 0x2, RZ ;  /* 0x0000000200407825 */ /* 0x000fe200078e02ff */
[----:B------:R-:W-:-:S02]  /*0890*/  LOP3.LUT R12, R10, 0x18, R77, 0xf8, !PT ;  /* 0x000000180a0c7812 */ /* 0x000fc400078ef84d */
[----:B------:R-:W-:Y:S01]  /*08a0*/  LOP3.LUT R19, R2, R62, RZ, 0xfc, !PT ;  /* 0x0000003e02137212 */ /* 0x000fe200078efcff */
[----:B------:R-:W-:Y:S01]  /*08b0*/  IMAD.WIDE R6, R5, R14, c[0x0][0x160] ;  /* 0x0000580005067625 */ /* 0x000fe200078e020e */
[----:B------:R-:W-:Y:S02]  /*08c0*/  LOP3.LUT R5, R0, 0x18, R77, 0xf8, !PT ;  /* 0x0000001800057812 */ /* 0x000fe400078ef84d */
[----:B------:R-:W-:Y:S02]  /*08d0*/  LOP3.LUT R18, R2, R64, RZ, 0xfc, !PT ;  /* 0x0000004002127212 */ /* 0x000fe400078efcff */
[C---:B------:R-:W-:Y:S01]  /*08e0*/  LOP3.LUT R66, R3.reuse, R67, RZ, 0xfc, !PT ;  /* 0x0000004303427212 */ /* 0x040fe200078efcff */
[----:B------:R1:W-:Y:S01]  /*08f0*/  LDGSTS.E.BYPASS.128 [R61+0x6000], [R6.64] ;  /* 0x06000000063d7fae */ /* 0x0003e2000b901c44 */
[C---:B------:R-:W-:Y:S02]  /*0900*/  LOP3.LUT R62, R3.reuse, R63, RZ, 0xfc, !PT ;  /* 0x0000003f033e7212 */ /* 0x040fe400078efcff */
[----:B------:R-:W-:Y:S01]  /*0910*/  LOP3.LUT R64, R3, R65, RZ, 0xfc, !PT ;  /* 0x0000004103407212 */ /* 0x000fe200078efcff */
[----:B------:R-:W-:Y:S01]  /*0920*/  IMAD.WIDE R2, R5, R14, c[0x0][0x168] ;  /* 0x00005a0005027625 */ /* 0x000fe200078e020e */
[----:B------:R-:W0:Y:S01]  /*0930*/  LDGDEPBAR ;  /* 0x00000000000079af */ /* 0x000e220000000000 */
[----:B------:R-:W-:-:S02]  /*0940*/  SHF.R.S32.HI R13, RZ, 0x1f, R10 ;  /* 0x0000001fff0d7819 */ /* 0x000fc4000001140a */
[----:B------:R-:W-:Y:S01]  /*0950*/  SHF.R.S32.HI R0, RZ, 0x1f, R0 ;  /* 0x0000001fff007819 */ /* 0x000fe20000011400 */
[----:B------:R2:W-:Y:S01]  /*0960*/  LDGSTS.E.BYPASS.128 [R61], [R2.64] ;  /* 0x00000000023d7fae */ /* 0x0005e2000b901c44 */
[C---:B------:R-:W-:Y:S01]  /*0970*/  LEA R10, P0, R5.reuse, c[0x0][0x168], 0x1 ;  /* 0x00005a00050a7a11 */ /* 0x040fe200078008ff */
[C---:B-1----:R-:W-:Y:S01]  /*0980*/  IMAD.WIDE R6, R12.reuse, R14, c[0x0][0x168] ;  /* 0x00005a000c067625 */ /* 0x042fe200078e020e */
[C---:B------:R-:W-:Y:S01]  /*0990*/  LEA R16, P1, R12.reuse, c[0x0][0x168], 0x1 ;  /* 0x00005a000c107a11 */ /* 0x040fe200078208ff */
[----:B------:R-:W-:Y:S01]  /*09a0*/  CS2R R14, SRZ ;  /* 0x00000000000e7805 */ /* 0x000fe2000001ff00 */
[----:B------:R-:W-:Y:S01]  /*09b0*/  LEA.HI.X R11, R5, c[0x0][0x16c], R0, 0x1, P0 ;  /* 0x00005b00050b7a11 */ /* 0x000fe200000f0c00 */
[----:B------:R-:W-:Y:S01]  /*09c0*/  IMAD.MOV.U32 R0, RZ, RZ, -0x1 ;  /* 0xffffffffff007424 */ /* 0x000fe200078e00ff */
[----:B------:R1:W-:Y:S01]  /*09d0*/  LDGSTS.E.BYPASS.128 [R61+0x1000], [R6.64] ;  /* 0x01000000063d7fae */ /* 0x0003e2000b901c44 */
[----:B------:R-:W-:Y:S02]  /*09e0*/  LEA.HI.X R17, R12, c[0x0][0x16c], R13, 0x1, P1 ;  /* 0x00005b000c117a11 */ /* 0x000fe400008f0c0d */
[----:B------:R-:W-:Y:S01]  /*09f0*/  IADD3 R4, P4, R4, c[0x0][0x160], RZ ;  /* 0x0000580004047a10 */ /* 0x000fe20007f9e0ff */
[----:B------:R-:W0:Y:S04]  /*0a00*/  LDGDEPBAR ;  /* 0x00000000000079af */ /* 0x000e280000000000 */
[----:B------:R-:W-:Y:S01]  /*0a10*/  BAR.SYNC.DEFER_BLOCKING 0x0 ;  /* 0x0000000000007b1d */ /* 0x000fe20000010000 */
[----:B------:R-:W-:Y:S01]  /*0a20*/  IADD3 R63, P0, R19, c[0x0][0x168], RZ ;  /* 0x00005a00133f7a10 */ /* 0x000fe20007f1e0ff */
[----:B--2---:R-:W-:Y:S01]  /*0a30*/  IMAD.MOV.U32 R2, RZ, RZ, 0x2 ;  /* 0x00000002ff027424 */ /* 0x004fe200078e00ff */
[----:B------:R-:W-:Y:S01]  /*0a40*/  IADD3 R65, P2, R18, c[0x0][0x168], RZ ;  /* 0x00005a0012417a10 */ /* 0x000fe20007f5e0ff */
[----:B------:R-:W-:Y:S01]  /*0a50*/  IMAD.MOV.U32 R3, RZ, RZ, RZ ;  /* 0x000000ffff037224 */ /* 0x000fe200078e00ff */
[----:B------:R-:W-:Y:S01]  /*0a60*/  IADD3 R67, P5, R4, 0xc0, RZ ;  /* 0x000000c004437810 */ /* 0x000fe20007fbe0ff */
[----:B------:R-:W-:Y:S01]  /*0a70*/  CS2R R12, SRZ ;  /* 0x00000000000c7805 */ /* 0x000fe2000001ff00 */
[----:B------:R-:W-:Y:S01]  /*0a80*/  IADD3 R63, P1, R63, 0xc0, RZ ;  /* 0x000000c03f3f7810 */ /* 0x000fe20007f3e0ff */
[----:B------:R-:W-:Y:S01]  /*0a90*/  CS2R R18, SRZ ;  /* 0x0000000000127805 */ /* 0x000fe2000001ff00 */
[----:B------:R-:W-:-:S02]  /*0aa0*/  IADD3 R65, P3, R65, 0xc0, RZ ;  /* 0x000000c041417810 */ /* 0x000fc40007f7e0ff */
[----:B------:R-:W-:Y:S02]  /*0ab0*/  IADD3.X R66, RZ, c[0x0][0x164], R66, P5, P4 ;  /* 0x00005900ff427a10 */ /* 0x000fe40002fe8442 */
[----:B------:R-:W-:Y:S02]  /*0ac0*/  IADD3.X R62, RZ, c[0x0][0x16c], R62, P1, P0 ;  /* 0x00005b00ff3e7a10 */ /* 0x000fe40000fe043e */
[----:B------:R-:W-:Y:S01]  /*0ad0*/  IADD3.X R64, RZ, c[0x0][0x16c], R64, P3, P2 ;  /* 0x00005b00ff407a10 */ /* 0x000fe20001fe4440 */
[----:B------:R-:W-:Y:S01]  /*0ae0*/  @!PT LDS RZ, [RZ] ;  /* 0x00000000fffff984 */ /* 0x000fe20000000800 */
[----:B------:R-:W-:Y:S01]  /*0af0*/  @!PT LDS RZ, [RZ] ;  /* 0x00000000fffff984 */ /* 0x000fe20000000800 */
[----:B------:R-:W-:Y:S01]  /*0b00*/  @!PT LDS RZ, [RZ] ;  /* 0x00000000fffff984 */ /* 0x000fe20000000800 */
[----:B------:R1:W-:Y:S04]  /*0b10*/  LDGSTS.E.BYPASS.128 [R61+0x7000], [R8.64+0x40] ;  /* 0x07000040083d7fae */ /* 0x0003e8000b901c44 */
[----:B------:R-:W0:Y:S04]  /*0b20*/  LDGDEPBAR ;  /* 0x00000000000079af */ /* 0x000e280000000000 */
[----:B------:R1:W-:Y:S04]  /*0b30*/  LDGSTS.E.BYPASS.128 [R61+0x2000], [R10.64+0x40] ;  /* 0x020000400a3d7fae */ /* 0x0003e8000b901c44 */
[----:B------:R2:W-:Y:S04]  /*0b40*/  LDGSTS.E.BYPASS.128 [R61+0x3000], [R16.64+0x40] ;  /* 0x03000040103d7fae */ /* 0x0005e8000b901c44 */
[----:B------:R-:W0:Y:S04]  /*0b50*/  LDGDEPBAR ;  /* 0x00000000000079af */ /* 0x000e280000000000 */
[----:B------:R-:W-:Y:S06]  /*0b60*/  BAR.SYNC.DEFER_BLOCKING 0x0 ;  /* 0x0000000000007b1d */ /* 0x000fec0000010000 */
[----:B------:R-:W-:Y:S01]  /*0b70*/  @!PT LDS RZ, [RZ] ;  /* 0x00000000fffff984 */ /* 0x000fe20000000800 */
[----:B------:R-:W-:Y:S01]  /*0b80*/  @!PT LDS RZ, [RZ] ;  /* 0x00000000fffff984 */ /* 0x000fe20000000800 */
[----:B------:R-:W-:Y:S01]  /*0b90*/  @!PT LDS RZ, [RZ] ;  /* 0x00000000fffff984 */ /* 0x000fe20000000800 */
[----:B------:R1:W-:Y:S04]  /*0ba0*/  LDGSTS.E.BYPASS.128 [R61+0x8000], [R8.64+0x80] ;  /* 0x08000080083d7fae */ /* 0x0003e8000b901c44 */
[----:B------:R-:W0:Y:S04]  /*0bb0*/  LDGDEPBAR ;  /* 0x00000000000079af */ /* 0x000e280000000000 */
[----:B------:R1:W-:Y:S04]  /*0bc0*/  LDGSTS.E.BYPASS.128 [R61+0x4000], [R10.64+0x80] ;  /* 0x040000800a3d7fae */ /* 0x0003e8000b901c44 */
[----:B------:R2:W-:Y:S04]  /*0bd0*/  LDGSTS.E.BYPASS.128 [R61+0x5000], [R16.64+0x80] ;  /* 0x05000080103d7fae */ /* 0x0005e8000b901c44 */
[----:B------:R-:W0:Y:S01]  /*0be0*/  LDGDEPBAR ;  /* 0x00000000000079af */ /* 0x000e220000000000 */
[----:B-12---:R-:W-:-:S03]  /*0bf0*/  CS2R R16, SRZ ;  /* 0x0000000000107805 */ /* 0x006fc6000001ff00 */
.L_x_0:
[----:B------:R-:W-:-:S04]  /*0c00*/  DEPBAR.LE SB0, 0x4 ;  /* 0x000081000000791a */ /* 0x000fc80000000000 */
[----:B------:R-:W-:Y:S02]  /*0c10*/  IADD3 R0, R0, 0x1, RZ ;  /* 0x0000000100007810 */ /* 0x000fe40007ffe0ff */
[----:B------:R-:W-:Y:S01]  /*0c20*/  IADD3 R2, R2, 0x1, RZ ;  /* 0x0000000102027810 */ /* 0x000fe20007ffe0ff */
[----:B------:R-:W-:Y:S01]  /*0c30*/  BAR.SYNC.DEFER_BLOCKING 0x0 ;  /* 0x0000000000007b1d */ /* 0x000fe20000010000 */
[----:B------:R-:W-:Y:S02]  /*0c40*/  ISETP.GE.AND P0, PT, R0, 0x3, PT ;  /* 0x000000030000780c */ /* 0x000fe40003f06270 */
[----:B------:R-:W-:Y:S02]  /*0c50*/  ISETP.GE.AND P1, PT, R2, 0x3, PT ;  /* 0x000000030200780c */ /* 0x000fe40003f26270 */
[----:B------:R-:W-:Y:S02]  /*0c60*/  SEL R0, R0, RZ, !P0 ;  /* 0x000000ff00007207 */ /* 0x000fe40004000000 */
[----:B------:R-:W-:-:S02]  /*0c70*/  ISETP.GE.U32.AND P0, PT, R3, 0x5d, PT ;  /* 0x0000005d0300780c */ /* 0x000fc40003f06070 */
[C---:B------:R-:W-:Y:S01]  /*0c80*/  LEA R68, R0.reuse, 0x6000, 0xc ;  /* 0x0000600000447811 */ /* 0x040fe200078e60ff */
[----:B------:R-:W-:Y:S01]  /*0c90*/  IMAD R36, R0, 0x1000, R69 ;  /* 0x0000100000247824 */ /* 0x000fe200078e0245 */
[----:B------:R-:W-:Y:S02]  /*0ca0*/  ISETP.GE.U32.AND.EX P0, PT, R60, RZ, PT, P0 ;  /* 0x000000ff3c00720c */ /* 0x000fe40003f06100 */
[----:B------:R-:W-:Y:S01]  /*0cb0*/  SEL R2, R2, RZ, !P1 ;  /* 0x000000ff02027207 */ /* 0x000fe20004800000 */
[----:B------:R-:W-:Y:S02]  /*0cc0*/  IMAD.SHL.U32 R36, R36, 0x2, RZ ;  /* 0x0000000224247824 */ /* 0x000fe400078e00ff */
[--C-:B------:R-:W-:Y:S02]  /*0cd0*/  IMAD R28, R73, 0x2, R68.reuse ;  /* 0x00000002491c7824 */ /* 0x100fe400078e0244 */
[----:B------:R-:W-:Y:S01]  /*0ce0*/  IMAD R24, R71, 0x2, R68 ;  /* 0x0000000247187824 */ /* 0x000fe200078e0244 */
[----:B------:R-:W-:Y:S04]  /*0cf0*/  LDSM.16.M88.4 R4, [R36] ;  /* 0x000000002404783b */ /* 0x000fe80000000200 */
[----:B------:R-:W-:Y:S04]  /*0d00*/  LDSM.16.M88.4 R8, [R36+0x800] ;  /* 0x000800002408783b */ /* 0x000fe80000000200 */
[----:B------:R-:W-:Y:S04]  /*0d10*/  LDSM.16.M88.4 R32, [R36+0x1000] ;  /* 0x001000002420783b */ /* 0x000fe80000000200 */
[----:B------:R-:W1:Y:S04]  /*0d20*/  LDSM.16.M88.4 R28, [R28] ;  /* 0x000000001c1c783b */ /* 0x000e680000000200 */
[----:B------:R-:W2:Y:S04]  /*0d30*/  LDSM.16.M88.4 R24, [R24] ;  /* 0x000000001818783b */ /* 0x000ea80000000200 */
[----:B------:R-:W3:Y:S01]  /*0d40*/  LDSM.16.M88.4 R36, [R36+0x1800] ;  /* 0x001800002424783b */ /* 0x000ee20000000200 */
[-C--:B-1----:R-:W-:Y:S08]  /*0d50*/  HMMA.16816.F32.BF16 R12, R28, R4.reuse, R12 ;  /* 0x000000041c0c723c */ /* 0x082ff0000004180c */
[----:B--2---:R-:W-:Y:S07]  /*0d60*/  HMMA.16816.F32.BF16 R52, R24, R4, R52 ;  /* 0x000000041834723c */ /* 0x004fee0000041834 */
[----:B------:R-:W-:Y:S01]  /*0d70*/  IMAD.MOV.U32 R4, RZ, RZ, R67 ;  /* 0x000000ffff047224 */ /* 0x000fe200078e0043 */
[----:B------:R-:W-:Y:S01]  /*0d80*/  HMMA.16816.F32.BF16 R48, R28, R8, R48 ;  /* 0x000000081c30723c */ /* 0x000fe20000041830 */
[----:B------:R-:W-:Y:S01]  /*0d90*/  IMAD.MOV.U32 R5, RZ, RZ, R66 ;  /* 0x000000ffff057224 */ /* 0x000fe200078e0042 */
[----:B------:R-:W-:-:S05]  /*0da0*/  IADD3 R67, P3, R67, 0x40, RZ ;  /* 0x0000004043437810 */ /* 0x000fca0007f7e0ff */
[----:B------:R-:W-:Y:S01]  /*0db0*/  IMAD.X R66, RZ, RZ, R66, P3 ;  /* 0x000000ffff427224 */ /* 0x000fe200018e0642 */
[----:B------:R-:W-:Y:S07]  /*0dc0*/  HMMA.16816.F32.BF16 R56, R24, R8, R56 ;  /* 0x000000081838723c */ /* 0x000fee0000041838 */
[----:B------:R-:W-:Y:S01]  /*0dd0*/  IMAD R9, R2, 0x1000, R61 ;  /* 0x0000100002097824 */ /* 0x000fe200078e023d */
[-C--:B------:R-:W-:Y:S08]  /*0de0*/  HMMA.16816.F32.BF16 R44, R28, R32.reuse, R44 ;  /* 0x000000201c2c723c */ /* 0x080ff0000004182c */
[----:B------:R-:W-:Y:S08]  /*0df0*/  HMMA.16816.F32.BF16 R40, R24, R32, R40 ;  /* 0x000000201828723c */ /* 0x000ff00000041828 */
[-C--:B---3--:R-:W-:Y:S07]  /*0e00*/  HMMA.16816.F32.BF16 R20, R28, R36.reuse, R20 ;  /* 0x000000241c14723c */ /* 0x088fee0000041814 */
[--C-:B------:R-:W-:Y:S01]  /*0e10*/  IMAD R28, R72, 0x2, R68.reuse ;  /* 0x00000002481c7824 */ /* 0x100fe200078e0244 */
[----:B------:R-:W-:Y:S05]  /*0e20*/  HMMA.16816.F32.BF16 R16, R24, R36, R16 ;  /* 0x000000241810723c */ /* 0x000fea0000041810 */
[----:B------:R-:W1:Y:S02]  /*0e30*/  LDSM.16.M88.4 R28, [R28] ;  /* 0x000000001c1c783b */ /* 0x000e640000000200 */
[----:B------:R-:W-:-:S06]  /*0e40*/  IMAD R24, R70, 0x2, R68 ;  /* 0x0000000246187824 */ /* 0x000fcc00078e0244 */
[----:B------:R-:W2:Y:S04]  /*0e50*/  LDSM.16.M88.4 R24, [R24] ;  /* 0x000000001818783b */ /* 0x000ea80000000200 */
[----:B------:R-:W-:Y:S06]  /*0e60*/  BAR.SYNC.DEFER_BLOCKING 0x0 ;  /* 0x0000000000007b1d */ /* 0x000fec0000010000 */
[----:B------:R-:W-:Y:S01]  /*0e70*/  @!PT LDS RZ, [RZ] ;  /* 0x00000000fffff984 */ /* 0x000fe20000000800 */
[----:B------:R-:W-:Y:S01]  /*0e80*/  @!PT LDS RZ, [RZ] ;  /* 0x00000000fffff984 */ /* 0x000fe20000000800 */
[----:B------:R-:W-:Y:S01]  /*0e90*/  @!PT LDS RZ, [RZ] ;  /* 0x00000000fffff984 */ /* 0x000fe20000000800 */
[----:B------:R3:W-:Y:S01]  /*0ea0*/  LDGSTS.E.BYPASS.128 [R9+0x6000], [R4.64], !P0 ;  /* 0x0600000004097fae */ /* 0x0007e2000c101c44 */
[-C--:B-1----:R-:W-:Y:S03]  /*0eb0*/  HMMA.16816.F32.BF16 R12, R28, R6.reuse, R12 ;  /* 0x000000061c0c723c */ /* 0x082fe6000004180c */
[----:B------:R-:W0:Y:S05]  /*0ec0*/  LDGDEPBAR ;  /* 0x00000000000079af */ /* 0x000e2a0000000000 */
[----:B--2---:R-:W-:Y:S01]  /*0ed0*/  HMMA.16816.F32.BF16 R52, R24, R6, R52 ;  /* 0x000000061834723c */ /* 0x004fe20000041834 */
[----:B---3--:R-:W-:Y:S01]  /*0ee0*/  IMAD.MOV.U32 R4, RZ, RZ, R65 ;  /* 0x000000ffff047224 */ /* 0x008fe200078e0041 */
[----:B------:R-:W-:Y:S01]  /*0ef0*/  IADD3 R65, P2, R65, 0x40, RZ ;  /* 0x0000004041417810 */ /* 0x000fe20007f5e0ff */
[----:B------:R-:W-:-:S04]  /*0f00*/  IMAD.MOV.U32 R5, RZ, RZ, R64 ;  /* 0x000000ffff057224 */ /* 0x000fc800078e0040 */
[----:B------:R-:W-:Y:S01]  /*0f10*/  IMAD R7, R2, 0x2000, R61 ;  /* 0x0000200002077824 */ /* 0x000fe200078e023d */
[----:B------:R-:W-:Y:S01]  /*0f20*/  HMMA.16816.F32.BF16 R48, R28, R10, R48 ;  /* 0x0000000a1c30723c */ /* 0x000fe20000041830 */
[----:B------:R-:W-:-:S03]  /*0f30*/  IMAD.X R64, RZ, RZ, R64, P2 ;  /* 0x000000ffff407224 */ /* 0x000fc600010e0640 */
[----:B------:R1:W-:Y:S04]  /*0f40*/  LDGSTS.E.BYPASS.128 [R7], [R4.64], !P0 ;  /* 0x0000000004077fae */ /* 0x0003e8000c101c44 */
[----:B------:R-:W-:Y:S01]  /*0f50*/  HMMA.16816.F32.BF16 R44, R28, R34, R44 ;  /* 0x000000221c2c723c */ /* 0x000fe2000004182c */
[----:B-1----:R-:W-:Y:S01]  /*0f60*/  IMAD.MOV.U32 R4, RZ, RZ, R63 ;  /* 0x000000ffff047224 */ /* 0x002fe200078e003f */
[----:B------:R-:W-:Y:S01]  /*0f70*/  IADD3 R63, P1, R63, 0x40, RZ ;  /* 0x000000403f3f7810 */ /* 0x000fe20007f3e0ff */
[----:B------:R-:W-:-:S05]  /*0f80*/  IMAD.MOV.U32 R5, RZ, RZ, R62 ;  /* 0x000000ffff057224 */ /* 0x000fca00078e003e */
[----:B------:R-:W-:Y:S01]  /*0f90*/  HMMA.16816.F32.BF16 R20, R28, R38, R20 ;  /* 0x000000261c14723c */ /* 0x000fe20000041814 */
[----:B------:R-:W-:Y:S01]  /*0fa0*/  IMAD.X R62, RZ, RZ, R62, P1 ;  /* 0x000000ffff3e7224 */ /* 0x000fe200008e063e */
[----:B------:R1:W-:Y:S01]  /*0fb0*/  LDGSTS.E.BYPASS.128 [R7+0x1000], [R4.64], !P0 ;  /* 0x0100000004077fae */ /* 0x0003e2000c101c44 */
[----:B------:R-:W-:-:S05]  /*0fc0*/  IADD3 R3, P0, R3, 0x1, RZ ;  /* 0x0000000103037810 */ /* 0x000fca0007f1e0ff */
[----:B------:R-:W-:Y:S01]  /*0fd0*/  HMMA.16816.F32.BF16 R56, R24, R10, R56 ;  /* 0x0000000a1838723c */ /* 0x000fe20000041838 */
[----:B------:R-:W0:Y:S01]  /*0fe0*/  LDGDEPBAR ;  /* 0x00000000000079af */ /* 0x000e220000000000 */
[----:B------:R-:W-:Y:S01]  /*0ff0*/  IMAD.X R60, RZ, RZ, R60, P0 ;  /* 0x000000ffff3c7224 */ /* 0x000fe200000e063c */
[----:B------:R-:W-:-:S04]  /*1000*/  ISETP.NE.U32.AND P0, PT, R3, 0x60, PT ;  /* 0x000000600300780c */ /* 0x000fc80003f05070 */
[----:B------:R-:W-:Y:S01]  /*1010*/  ISETP.NE.AND.EX P0, PT, R60, RZ, PT, P0 ;  /* 0x000000ff3c00720c */ /* 0x000fe20003f05300 */
[C---:B------:R-:W-:Y:S08]  /*1020*/  HMMA.16816.F32.BF16 R40, R24.reuse, R34, R40 ;  /* 0x000000221828723c */ /* 0x040ff00000041828 */
[----:B------:R-:W-:Y:S04]  /*1030*/  HMMA.16816.F32.BF16 R16, R24, R38, R16 ;  /* 0x000000261810723c */ /* 0x000fe80000041810 */
[----:B-1----:R-:W-:Y:S05]  /*1040*/  @P0 BRA `(.L_x_0) ;  /* 0xfffffbb000000947 */ /* 0x002fea000383ffff */
[C---:B------:R-:W-:Y:S01]  /*1050*/  IMAD.SHL.U32 R2, R76.reuse, 0x20, RZ ;  /* 0x000000204c027824 */ /* 0x040fe200078e00ff */
[C---:B------:R-:W-:Y:S01]  /*1060*/  LOP3.LUT R8, R76.reuse, 0x10, RZ, 0xc0, !PT ;  /* 0x000000104c087812 */ /* 0x040fe200078ec0ff */
[----:B------:R-:W-:Y:S01]  /*1070*/  IMAD.SHL.U32 R0, R76, 0x2, RZ ;  /* 0x000000024c007824 */ /* 0x000fe200078e00ff */
[----:B------:R-:W-:-:S04]  /*1080*/  DEPBAR.LE SB0, 0x0 ;  /* 0x000080000000791a */ /* 0x000fc80000000000 */
[----:B------:R-:W-:Y:S02]  /*1090*/  LOP3.LUT R3, R2, 0x180, RZ, 0xc0, !PT ;  /* 0x0000018002037812 */ /* 0x000fe400078ec0ff */
[----:B------:R-:W-:Y:S02]  /*10a0*/  SHF.R.U32.HI R5, RZ, 0x3, R77 ;  /* 0x00000003ff057819 */ /* 0x000fe4000001164d */
[----:B------:R-:W-:Y:S02]  /*10b0*/  LOP3.LUT R0, R3, 0x6, R0, 0xf8, !PT ;  /* 0x0000000603007812 */ /* 0x000fe400078ef800 */
[----:B------:R-:W-:Y:S02]  /*10c0*/  LOP3.LUT R3, R77, 0x7f8, RZ, 0xc0, !PT ;  /* 0x000007f84d037812 */ /* 0x000fe400078ec0ff */
[----:B------:R-:W-:Y:S01]  /*10d0*/  LOP3.LUT R6, R5, 0xf0, RZ, 0xc0, !PT ;  /* 0x000000f005067812 */ /* 0x000fe200078ec0ff */
[----:B------:R-:W-:Y:S01]  /*10e0*/  IMAD R0, R8, 0x20, R0 ;  /* 0x0000002008007824 */ /* 0x000fe200078e0200 */
[----:B------:R-:W-:-:S02]  /*10f0*/  LOP3.LUT R8, R76, 0x80, RZ, 0xc0, !PT ;  /* 0x000000804c087812 */ /* 0x000fc400078ec0ff */
[C---:B------:R-:W-:Y:S01]  /*1100*/  LOP3.LUT R2, R3.reuse, 0x800, RZ, 0xfc, !PT ;  /* 0x0000080003027812 */ /* 0x040fe200078efcff */
[----:B------:R-:W-:Y:S01]  /*1110*/  IMAD R6, R3, 0x2, R6 ;  /* 0x0000000203067824 */ /* 0x000fe200078e0206 */
[----:B------:R-:W-:Y:S01]  /*1120*/  F2FP.BF16.PACK_AB R26, R21, R20 ;  /* 0x00000014151a723e */ /* 0x000fe200000010ff */
[----:B------:R-:W-:Y:S01]  /*1130*/  IMAD R0, R8, 0x10, R0 ;  /* 0x0000001008007824 */ /* 0x000fe200078e0200 */
[----:B------:R-:W-:Y:S02]  /*1140*/  SHF.R.U32.HI R8, RZ, 0x2, R76 ;  /* 0x00000002ff087819 */ /* 0x000fe4000001164c */
[----:B------:R-:W-:Y:S02]  /*1150*/  SHF.R.U32.HI R7, RZ, 0x3, R2 ;  /* 0x00000003ff077819 */ /* 0x000fe40000011602 */
[----:B------:R-:W-:Y:S02]  /*1160*/  LOP3.LUT R8, R8, 0x18, RZ, 0xc0, !PT ;  /* 0x0000001808087812 */ /* 0x000fe400078ec0ff */
[----:B------:R-:W-:-:S02]  /*1170*/  IADD3 R4, R0, 0x400, RZ ;  /* 0x0000040000047810 */ /* 0x000fc40007ffe0ff */
[----:B------:R-:W-:Y:S02]  /*1180*/  LOP3.LUT R2, R8, R0, RZ, 0xfc, !PT ;  /* 0x0000000008027212 */ /* 0x000fe400078efcff */
[----:B------:R-:W-:Y:S02]  /*1190*/  SHF.R.U32.HI R4, RZ, 0x3, R4 ;  /* 0x00000003ff047819 */ /* 0x000fe40000011604 */
[----:B------:R-:W-:Y:S01]  /*11a0*/  LOP3.LUT R8, R7, 0x1f0, RZ, 0xc0, !PT ;  /* 0x000001f007087812 */ /* 0x000fe200078ec0ff */
[----:B------:R-:W-:Y:S01]  /*11b0*/  IMAD.SHL.U32 R5, R2, 0x2, RZ ;  /* 0x0000000202057824 */ /* 0x000fe200078e00ff */
[----:B------:R-:W-:Y:S02]  /*11c0*/  LOP3.LUT R4, R4, 0x1f0, RZ, 0xc0, !PT ;  /* 0x000001f004047812 */ /* 0x000fe400078ec0ff */
[----:B------:R-:W-:Y:S01]  /*11d0*/  F2FP.BF16.PACK_AB R23, R23, R22 ;  /* 0x000000161717723e */ /* 0x000fe200000010ff */
[----:B------:R-:W-:Y:S01]  /*11e0*/  IMAD R20, R3, 0x2, R8 ;  /* 0x0000000203147824 */ /* 0x000fe200078e0208 */
[----:B------:R-:W-:Y:S01]  /*11f0*/  BAR.SYNC.DEFER_BLOCKING 0x0 ;  /* 0x0000000000007b1d */ /* 0x000fe20000010000 */
[----:B------:R-:W-:-:S02]  /*1200*/  F2FP.BF16.PACK_AB R24, R13, R12 ;  /* 0x0000000c0d18723e */ /* 0x000fc400000010ff */
[----:B------:R-:W-:Y:S01]  /*1210*/  F2FP.BF16.PACK_AB R22, R17, R16 ;  /* 0x000000101116723e */ /* 0x000fe200000010ff */
[----:B------:R-:W-:Y:S01]  /*1220*/  IMAD.IADD R16, R5, 0x1, R4 ;  /* 0x0000000105107824 */ /* 0x000fe200078e0204 */
[----:B------:R-:W-:Y:S02]  /*1230*/  LEA.HI R3, R0, R5, RZ, 0x1d ;  /* 0x0000000500037211 */ /* 0x000fe400078fe8ff */
[----:B------:R-:W-:Y:S02]  /*1240*/  F2FP.BF16.PACK_AB R25, R15, R14 ;  /* 0x0000000e0f19723e */ /* 0x000fe400000010ff */
[----:B------:R-:W-:Y:S02]  /*1250*/  F2FP.BF16.PACK_AB R48, R49, R48 ;  /* 0x000000303130723e */ /* 0x000fe400000010ff */
[----:B------:R-:W-:Y:S02]  /*1260*/  F2FP.BF16.PACK_AB R51, R51, R50 ;  /* 0x000000323333723e */ /* 0x000fe400000010ff */
[----:B------:R-:W-:-:S02]  /*1270*/  F2FP.BF16.PACK_AB R44, R45, R44 ;  /* 0x0000002c2d2c723e */ /* 0x000fc400000010ff */
[----:B------:R-:W-:Y:S02]  /*1280*/  F2FP.BF16.PACK_AB R47, R47, R46 ;  /* 0x0000002e2f2f723e */ /* 0x000fe400000010ff */
[----:B------:R-:W-:Y:S02]  /*1290*/  F2FP.BF16.PACK_AB R52, R53, R52 ;  /* 0x000000343534723e */ /* 0x000fe400000010ff */
[----:B------:R-:W-:Y:S02]  /*12a0*/  F2FP.BF16.PACK_AB R55, R55, R54 ;  /* 0x000000363737723e */ /* 0x000fe400000010ff */
[----:B------:R-:W-:Y:S02]  /*12b0*/  F2FP.BF16.PACK_AB R56, R57, R56 ;  /* 0x000000383938723e */ /* 0x000fe400000010ff */
[----:B------:R-:W-:Y:S01]  /*12c0*/  F2FP.BF16.PACK_AB R59, R59, R58 ;  /* 0x0000003a3b3b723e */ /* 0x000fe200000010ff */
[----:B------:R-:W-:Y:S01]  /*12d0*/  STS [R3], R24 ;  /* 0x0000001803007388 */ /* 0x000fe20000000800 */
[----:B------:R-:W-:-:S02]  /*12e0*/  F2FP.BF16.PACK_AB R40, R41, R40 ;  /* 0x000000282928723e */ /* 0x000fc400000010ff */
[----:B------:R-:W-:Y:S01]  /*12f0*/  F2FP.BF16.PACK_AB R43, R43, R42 ;  /* 0x0000002a2b2b723e */ /* 0x000fe200000010ff */
[----:B------:R1:W-:Y:S01]  /*1300*/  STS [R16+0x800], R25 ;  /* 0x0008001910007388 */ /* 0x0003e20000000800 */
[----:B------:R-:W-:Y:S02]  /*1310*/  F2FP.BF16.PACK_AB R19, R19, R18 ;  /* 0x000000121313723e */ /* 0x000fe400000010ff */
[----:B------:R-:W-:Y:S01]  /*1320*/  SHF.R.U32.HI R0, RZ, 0x4, R76 ;  /* 0x00000004ff007819 */ /* 0x000fe2000001164c */
[----:B------:R-:W-:Y:S01]  /*1330*/  STS [R3+0x40], R48 ;  /* 0x0000403003007388 */ /* 0x000fe20000000800 */
[----:B------:R-:W-:Y:S02]  /*1340*/  LOP3.LUT R74, R74, 0x78, R77, 0xf8, !PT ;  /* 0x000000784a4a7812 */ /* 0x000fe400078ef84d */
[----:B------:R-:W-:Y:S01]  /*1350*/  SGXT.U32 R0, R0, 0x4 ;  /* 0x000000040000781a */ /* 0x000fe20000000000 */
[----:B------:R-:W-:Y:S01]  /*1360*/  STS [R16+0x840], R51 ;  /* 0x0008403310007388 */ /* 0x000fe20000000800 */
[----:B------:R-:W-:Y:S01]  /*1370*/  ISETP.GE.AND P0, PT, R74, 0x300, PT ;  /* 0x000003004a00780c */ /* 0x000fe20003f06270 */
[----:B-1----:R-:W-:Y:S01]  /*1380*/  IMAD.MOV.U32 R25, RZ, RZ, 0x2 ;  /* 0x00000002ff197424 */ /* 0x002fe200078e00ff */
[----:B------:R-:W-:Y:S01]  /*1390*/  LOP3.LUT R75, R0, R75, RZ, 0xfc, !PT ;  /* 0x0000004b004b7212 */ /* 0x000fe200078efcff */
[----:B------:R-:W-:Y:S03]  /*13a0*/  STS [R3+0x80], R44 ;  /* 0x0000802c03007388 */ /* 0x000fe60000000800 */
[C---:B------:R-:W-:Y:S01]  /*13b0*/  LOP3.LUT R2, R75.reuse, 0x10, RZ, 0xfc, !PT ;  /* 0x000000104b027812 */ /* 0x040fe200078efcff */
[----:B------:R-:W-:Y:S01]  /*13c0*/  STS [R16+0x880], R47 ;  /* 0x0008802f10007388 */ /* 0x000fe20000000800 */
[C---:B------:R-:W-:Y:S01]  /*13d0*/  LOP3.LUT R0, R75.reuse, 0x20, RZ, 0xfc, !PT ;  /* 0x000000204b007812 */ /* 0x040fe200078efcff */
[C---:B------:R-:W-:Y:S01]  /*13e0*/  IMAD R74, R75.reuse, 0x300, R74 ;  /* 0x000003004b4a7824 */ /* 0x040fe200078e024a */
[C---:B------:R-:W-:Y:S01]  /*13f0*/  ISETP.LT.AND P1, PT, R75.reuse, 0x4d, !P0 ;  /* 0x0000004d4b00780c */ /* 0x040fe20004721270 */
[----:B------:R-:W-:Y:S01]  /*1400*/  STS [R3+0xc0], R26 ;  /* 0x0000c01a03007388 */ /* 0x000fe20000000800 */
[----:B------:R-:W-:-:S02]  /*1410*/  LOP3.LUT R75, R75, 0x30, RZ, 0xfc, !PT ;  /* 0x000000304b4b7812 */ /* 0x000fc400078efcff */
[----:B------:R-:W-:Y:S01]  /*1420*/  ISETP.LT.AND P2, PT, R2, 0x4d, !P0 ;  /* 0x0000004d0200780c */ /* 0x000fe20004741270 */
[----:B------:R-:W-:Y:S04]  /*1430*/  STS [R16+0x8c0], R23 ;  /* 0x0008c01710007388 */ /* 0x000fe80000000800 */
[----:B------:R-:W-:Y:S01]  /*1440*/  BAR.SYNC.DEFER_BLOCKING 0x0 ;  /* 0x0000000000007b1d */ /* 0x000fe20000010000 */
[----:B------:R-:W-:Y:S02]  /*1450*/  ISETP.LT.AND P3, PT, R0, 0x4d, !P0 ;  /* 0x0000004d0000780c */ /* 0x000fe40004761270 */
[----:B------:R-:W-:Y:S02]  /*1460*/  ISETP.LT.AND P0, PT, R75, 0x4d, !P0 ;  /* 0x0000004d4b00780c */ /* 0x000fe40004701270 */
[C---:B------:R-:W-:Y:S01]  /*1470*/  IADD3 R18, R74.reuse, 0x6000, RZ ;  /* 0x000060004a127810 */ /* 0x040fe20007ffe0ff */
[----:B------:R-:W1:Y:S04]  /*1480*/  LDS.128 R12, [R6] ;  /* 0x00000000060c7984 */ /* 0x000e680000000c00 */
[----:B------:R-:W2:Y:S04]  /*1490*/  LDS.128 R8, [R20+0x1000] ;  /* 0x0010000014087984 */ /* 0x000ea80000000c00 */
[----:B------:R-:W-:Y:S06]  /*14a0*/  BAR.SYNC.DEFER_BLOCKING 0x0 ;  /* 0x0000000000007b1d */ /* 0x000fec0000010000 */
[----:B------:R-:W-:Y:S04]  /*14b0*/  STS [R3], R52 ;  /* 0x0000003403007388 */ /* 0x000fe80000000800 */
[----:B------:R-:W-:Y:S04]  /*14c0*/  STS [R16+0x800], R55 ;  /* 0x0008003710007388 */ /* 0x000fe80000000800 */
[----:B------:R-:W-:Y:S04]  /*14d0*/  STS [R3+0x40], R56 ;  /* 0x0000403803007388 */ /* 0x000fe80000000800 */
[----:B------:R-:W-:Y:S04]  /*14e0*/  STS [R16+0x840], R59 ;  /* 0x0008403b10007388 */ /* 0x000fe80000000800 */
[----:B------:R-:W-:Y:S04]  /*14f0*/  STS [R3+0x80], R40 ;  /* 0x0000802803007388 */ /* 0x000fe80000000800 */
[----:B------:R-:W-:Y:S04]  /*1500*/  STS [R16+0x880], R43 ;  /* 0x0008802b10007388 */ /* 0x000fe80000000800 */
[----:B------:R3:W-:Y:S04]  /*1510*/  STS [R3+0xc0], R22 ;  /* 0x0000c01603007388 */ /* 0x0007e80000000800 */
[----:B------:R4:W-:Y:S04]  /*1520*/  STS [R16+0x8c0], R19 ;  /* 0x0008c01310007388 */ /* 0x0009e80000000800 */
[----:B------:R-:W-:Y:S01]  /*1530*/  BAR.SYNC.DEFER_BLOCKING 0x0 ;  /* 0x0000000000007b1d */ /* 0x000fe20000010000 */
[C---:B---3--:R-:W-:Y:S01]  /*1540*/  IMAD.WIDE R2, R74.reuse, R25, c[0x0][0x170] ;  /* 0x00005c004a027625 */ /* 0x048fe200078e0219 */
[----:B----4-:R-:W-:-:S03]  /*1550*/  IADD3 R16, R74, 0x3000, RZ ;  /* 0x000030004a107810 */ /* 0x010fc60007ffe0ff */
[----:B------:R-:W-:-:S04]  /*1560*/  IMAD.WIDE R18, R18, R25, c[0x0][0x170] ;  /* 0x00005c0012127625 */ /* 0x000fc800078e0219 */
[----:B------:R-:W-:Y:S01]  /*1570*/  IMAD.WIDE R16, R16, R25, c[0x0][0x170] ;  /* 0x00005c0010107625 */ /* 0x000fe200078e0219 */
[----:B------:R-:W3:Y:S04]  /*1580*/  LDS.128 R4, [R6] ;  /* 0x0000000006047984 */ /* 0x000ee80000000c00 */
[----:B-1----:R1:W-:Y:S04]  /*1590*/  @P1 STG.E.128 [R2.64], R12 ;  /* 0x0000000c02001986 */ /* 0x0023e8000c101d04 */
[----:B--2---:R1:W-:Y:S04]  /*15a0*/  @P2 STG.E.128 [R16.64], R8 ;  /* 0x0000000810002986 */ /* 0x0043e8000c101d04 */
[----:B---3--:R1:W-:Y:S01]  /*15b0*/  @P3 STG.E.128 [R18.64], R4 ;  /* 0x0000000412003986 */ /* 0x0083e2000c101d04 */
[----:B------:R-:W-:Y:S05]  /*15c0*/  @!P0 EXIT ;  /* 0x000000000000894d */ /* 0x000fea0003800000 */
[----:B------:R-:W2:Y:S01]  /*15d0*/  LDS.128 R20, [R20+0x1000] ;  /* 0x0010000014147984 */ /* 0x000ea20000000c00 */
[----:B-1----:R-:W-:-:S05]  /*15e0*/  IADD3 R2, R74, 0x9000, RZ ;  /* 0x000090004a027810 */ /* 0x002fca0007ffe0ff */
[----:B------:R-:W-:-:S05]  /*15f0*/  IMAD.WIDE R2, R2, R25, c[0x0][0x170] ;  /* 0x00005c0002027625 */ /* 0x000fca00078e0219 */
[----:B--2---:R-:W-:Y:S01]  /*1600*/  STG.E.128 [R2.64], R20 ;  /* 0x0000001402007986 */ /* 0x004fe2000c101d04 */
[----:B------:R-:W-:Y:S05]  /*1610*/  EXIT ;  /* 0x000000000000794d */ /* 0x000fea0003800000 */
.L_x_1:
[----:B------:R-:W-:-:S00]  /*1620*/  BRA `(.L_x_1) ;  /* 0xfffffff000007947 */ /* 0x000fc0000383ffff */
[----:B------:R-:W-:-:S00]  /*1630*/  NOP ;  /* 0x0000000000007918 */ /* 0x000fc00000000000 */
        /* <DEDUP_REMOVED lines=12> */
.L_x_2:


//--------------------- .nv.shared.triton_mm      --------------------------
	.section	.nv.shared.triton_mm,"aw",@nobits
	.sectionflags	@""
	.align	16
